//
// Generated by NVIDIA NVVM Compiler
//
// Compiler Build ID: CL-36424714
// Cuda compilation tools, release 13.0, V13.0.88
// Based on NVVM 20.0.0
//

.version 9.0
.target sm_100
.address_size 64

	// .globl	_Z13print_detailsv
.extern .func  (.param .b32 func_retval0) vprintf
(
	.param .b64 vprintf_param_0,
	.param .b64 vprintf_param_1
)
;
.global .align 1 .b8 $str[153] = {98, 108, 111, 99, 107, 73, 100, 120, 46, 120, 32, 58, 32, 37, 100, 44, 32, 98, 108, 111, 99, 107, 73, 100, 120, 46, 121, 32, 32, 58, 32, 37, 100, 44, 32, 98, 108, 111, 99, 107, 73, 100, 120, 46, 122, 32, 58, 32, 37, 100, 44, 32, 98, 108, 111, 99, 107, 68, 105, 109, 46, 120, 32, 58, 32, 37, 100, 44, 32, 98, 108, 111, 99, 107, 68, 105, 109, 46, 121, 32, 32, 58, 32, 37, 100, 44, 32, 98, 108, 111, 99, 107, 68, 105, 109, 46, 122, 32, 58, 32, 37, 100, 44, 32, 103, 114, 105, 100, 68, 105, 109, 46, 120, 32, 58, 32, 37, 100, 44, 32, 103, 114, 105, 100, 68, 105, 109, 46, 121, 32, 32, 58, 32, 37, 100, 44, 32, 103, 114, 105, 100, 68, 105, 109, 46, 122, 32, 58, 32, 37, 100, 10};

.visible .entry _Z13print_detailsv()
{
	.local .align 8 .b8 	__local_depot0[40];
	.reg .b64 	%SP;
	.reg .b64 	%SPL;
	.reg .b32 	%r<12>;
	.reg .b64 	%rd<5>;

	mov.u64 	%SPL, __local_depot0;
	cvta.local.u64 	%SP, %SPL;
	add.u64 	%rd1, %SP, 0;
	add.u64 	%rd2, %SPL, 0;
	mov.u32 	%r1, %ctaid.x;
	mov.u32 	%r2, %ctaid.y;
	mov.u32 	%r3, %ctaid.z;
	mov.u32 	%r4, %ntid.x;
	mov.u32 	%r5, %ntid.y;
	mov.u32 	%r6, %ntid.z;
	mov.u32 	%r7, %nctaid.x;
	mov.u32 	%r8, %nctaid.y;
	mov.u32 	%r9, %nctaid.z;
	st.local.v2.u32 	[%rd2], {%r1, %r2};
	st.local.v2.u32 	[%rd2+8], {%r3, %r4};
	st.local.v2.u32 	[%rd2+16], {%r5, %r6};
	st.local.v2.u32 	[%rd2+24], {%r7, %r8};
	st.local.u32 	[%rd2+32], %r9;
	mov.u64 	%rd3, $str;
	cvta.global.u64 	%rd4, %rd3;
	{ // callseq 0, 0
	.param .b64 param0;
	st.param.b64 	[param0], %rd4;
	.param .b64 param1;
	st.param.b64 	[param1], %rd1;
	.param .b32 retval0;
	call.uni (retval0), 
	vprintf, 
	(
	param0, 
	param1
	);
	ld.param.b32 	%r10, [retval0];
	} // callseq 0
	ret;

}


// ===== COMPILED SASS (sm_100) =====

	.target	sm_100

	.elftype	@"ET_EXEC"


//--------------------- .note.nv.tkinfo           --------------------------
	.section	.note.nv.tkinfo,"",@"SHT_NOTE"
	.sectionflags	@"SHF_NOTE_NV_TKINFO"
	.tkinfo
        /*0018*/ 	.word	0x00000002
        /*0030*/ 	.string	""
        /*0030*/ 	.string	"ptxas"
        /*0030*/ 	.string	"Cuda compilation tools, release 13.0, V13.0.88"
        /*0030*/ 	.string	"Build cuda_13.0.r13.0/compiler.36424714_0"
        /*0030*/ 	.string	"-arch sm_100 -m 64 "



//--------------------- .note.nv.cuinfo           --------------------------
	.section	.note.nv.cuinfo,"",@"SHT_NOTE"
	.sectionflags	@"SHF_NOTE_NV_CUINFO"
        /*0018*/ 	.short	0x0002
        /*001a*/ 	.short	0x0064
        /*001c*/ 	.short	0x0082
	.zero		2


//--------------------- .nv.info                  --------------------------
	.section	.nv.info,"",@"SHT_CUDA_INFO"
	.align	4


	//----- nvinfo : EIATTR_REGCOUNT
	.align		4
        /*0000*/ 	.byte	0x04, 0x2f
        /*0002*/ 	.short	(.L_2 - .L_1)
	.align		4
.L_1:
        /*0004*/ 	.word	index@(_Z13print_detailsv)
        /*0008*/ 	.word	0x00000018


	//----- nvinfo : EIATTR_FRAME_SIZE
	.align		4
.L_2:
        /*000c*/ 	.byte	0x04, 0x11
        /*000e*/ 	.short	(.L_4 - .L_3)
	.align		4
.L_3:
        /*0010*/ 	.word	index@(_Z13print_detailsv)
        /*0014*/ 	.word	0x00000028


	//----- nvinfo : EIATTR_MIN_STACK_SIZE
	.align		4
.L_4:
        /*0018*/ 	.byte	0x04, 0x12
        /*001a*/ 	.short	(.L_6 - .L_5)
	.align		4
.L_5:
        /*001c*/ 	.word	index@(_Z13print_detailsv)
        /*0020*/ 	.word	0x00000028
.L_6:


//--------------------- .nv.compat                --------------------------
	.section	.nv.compat,"",@"SHT_CUDA_COMPAT_INFO"
	.align	4
        /*0000*/ 	.byte	0x02, 0x09, 0x00, 0x00, 0x02, 0x02, 0x01, 0x00, 0x02, 0x05, 0x05, 0x00, 0x03, 0x07, 0x01, 0x01
        /*0010*/ 	.byte	0x02, 0x03, 0x00, 0x00, 0x02, 0x06, 0x01, 0x00, 0x04, 0x0b, 0x08, 0x00, 0x09, 0x00, 0x00, 0x00
        /*0020*/ 	.byte	0x00, 0x00, 0x00, 0x00


//--------------------- .nv.info._Z13print_detailsv --------------------------
	.section	.nv.info._Z13print_detailsv,"",@"SHT_CUDA_INFO"
	.sectionflags	@""
	.align	4


	//----- nvinfo : EIATTR_CUDA_API_VERSION
	.align		4
        /*0000*/ 	.byte	0x04, 0x37
        /*0002*/ 	.short	(.L_8 - .L_7)
.L_7:
        /*0004*/ 	.word	0x00000082


	//----- nvinfo : EIATTR_SPARSE_MMA_MASK
	.align		4
.L_8:
        /*0008*/ 	.byte	0x03, 0x50
        /*000a*/ 	.short	0x0000


	//----- nvinfo : EIATTR_MAXREG_COUNT
	.align		4
        /*000c*/ 	.byte	0x03, 0x1b
        /*000e*/ 	.short	0x00ff


	//----- nvinfo : EIATTR_EXTERNS
	.align		4
        /*0010*/ 	.byte	0x04, 0x0f
        /*0012*/ 	.short	(.L_10 - .L_9)


	//   ....[0]....
	.align		4
.L_9:
        /*0014*/ 	.word	index@(vprintf)


	//----- nvinfo : EIATTR_MERCURY_ISA_VERSION
	.align		4
.L_10:
        /*0018*/ 	.byte	0x03, 0x5f
        /*001a*/ 	.short	0x0101


	//----- nvinfo : EIATTR_VRC_CTA_INIT_COUNT
	.align		4
        /*001c*/ 	.byte	0x02, 0x4a
	.zero		1
	.zero		1


	//----- nvinfo : EIATTR_SYSCALL_OFFSETS
	.align		4
        /*0020*/ 	.byte	0x04, 0x46
        /*0022*/ 	.short	(.L_12 - .L_11)


	//   ....[0]....
.L_11:
        /*0024*/ 	.word	0x000001a0


	//----- nvinfo : EIATTR_EXIT_INSTR_OFFSETS
	.align		4
.L_12:
        /*0028*/ 	.byte	0x04, 0x1c
        /*002a*/ 	.short	(.L_14 - .L_13)


	//   ....[0]....
.L_13:
        /*002c*/ 	.word	0x000001b0


	//----- nvinfo : EIATTR_SW_WAR
	.align		4
.L_14:
        /*0030*/ 	.byte	0x04, 0x36
        /*0032*/ 	.short	(.L_16 - .L_15)
.L_15:
        /*0034*/ 	.word	0x00000008
.L_16:


//--------------------- .nv.callgraph             --------------------------
	.section	.nv.callgraph,"",@"SHT_CUDA_CALLGRAPH"
	.align	4
	.sectionentsize	8
	.align		4
        /*0000*/ 	.word	0x00000000
	.align		4
        /*0004*/ 	.word	0xffffffff
	.align		4
        /*0008*/ 	.word	index@(_Z13print_detailsv)
	.align		4
        /*000c*/ 	.word	index@(vprintf)
	.align		4
        /*0010*/ 	.word	0x00000000
	.align		4
        /*0014*/ 	.word	0xfffffffe
	.align		4
        /*0018*/ 	.word	0x00000000
	.align		4
        /*001c*/ 	.word	0xfffffffd
	.align		4
        /*0020*/ 	.word	0x00000000
	.align		4
        /*0024*/ 	.word	0xfffffffc


//--------------------- .nv.constant4             --------------------------
	.section	.nv.constant4,"a",@progbits
	.align	8
	.align		8
.nv.constant4:
        /*0000*/ 	.dword	vprintf
	.align		8
        /*0008*/ 	.dword	$str


//--------------------- .text._Z13print_detailsv  --------------------------
	.section	.text._Z13print_detailsv,"ax",@progbits
	.align	128
        .global         _Z13print_detailsv
        .type           _Z13print_detailsv,@function
        .size           _Z13print_detailsv,(.L_x_2 - _Z13print_detailsv)
        .other          _Z13print_detailsv,@"STO_CUDA_ENTRY STV_DEFAULT"
_Z13print_detailsv:
.text._Z13print_detailsv:
[----:B------:R-:W0:Y:S01]  /*0000*/  LDC R1, c[0x0][0x37c] ;  /* 0x0000df00ff017b82 */ /* 0x000e220000000800 */
[----:B------:R-:W1:Y:S01]  /*0010*/  S2R R8, SR_CTAID.X ;  /* 0x0000000000087919 */ /* 0x000e620000002500 */
[----:B------:R-:W2:Y:S06]  /*0020*/  LDCU UR5, c[0x0][0x2fc] ;  /* 0x00005f80ff0577ac */ /* 0x000eac0008000800 */
[----:B------:R-:W3:Y:S01]  /*0030*/  LDC R11, c[0x0][0x360] ;  /* 0x0000d800ff0b7b82 */ /* 0x000ee20000000800 */
[----:B0-----:R-:W-:Y:S01]  /*0040*/  VIADD R1, R1, 0xffffffd8 ;  /* 0xffffffd801017836 */ /* 0x001fe20000000000 */
[----:B------:R-:W1:Y:S01]  /*0050*/  S2R R9, SR_CTAID.Y ;  /* 0x0000000000097919 */ /* 0x000e620000002600 */
[----:B------:R-:W-:Y:S01]  /*0060*/  MOV R0, 0x0 ;  /* 0x0000000000007802 */ /* 0x000fe20000000f00 */
[----:B------:R-:W0:Y:S01]  /*0070*/  LDCU UR4, c[0x0][0x2f8] ;  /* 0x00005f00ff0477ac */ /* 0x000e220008000800 */
[----:B------:R-:W3:Y:S03]  /*0080*/  S2R R10, SR_CTAID.Z ;  /* 0x00000000000a7919 */ /* 0x000ee60000002700 */
[----:B------:R-:W4:Y:S01]  /*0090*/  LDC R12, c[0x0][0x364] ;  /* 0x0000d900ff0c7b82 */ /* 0x000f220000000800 */
[----:B------:R-:W5:Y:S07]  /*00a0*/  LDCU.64 UR6, c[0x4][0x8] ;  /* 0x01000100ff0677ac */ /* 0x000f6e0008000a00 */
[----:B------:R-:W4:Y:S01]  /*00b0*/  LDC R13, c[0x0][0x368] ;  /* 0x0000da00ff0d7b82 */ /* 0x000f220000000800 */
[----:B0-----:R-:W-:-:S07]  /*00c0*/  IADD3 R6, P0, PT, R1, UR4, RZ ;  /* 0x0000000401067c10 */ /* 0x001fce000ff1e0ff */
[----:B------:R-:W0:Y:S01]  /*00d0*/  LDC R14, c[0x0][0x370] ;  /* 0x0000dc00ff0e7b82 */ /* 0x000e220000000800 */
[----:B-----5:R-:W-:Y:S01]  /*00e0*/  IMAD.U32 R4, RZ, RZ, UR6 ;  /* 0x00000006ff047e24 */ /* 0x020fe2000f8e00ff */
[----:B------:R-:W-:Y:S01]  /*00f0*/  MOV R5, UR7 ;  /* 0x0000000700057c02 */ /* 0x000fe20008000f00 */
[----:B--2---:R-:W-:-:S05]  /*0100*/  IMAD.X R7, RZ, RZ, UR5, P0 ;  /* 0x00000005ff077e24 */ /* 0x004fca00080e06ff */
[----:B------:R-:W0:Y:S01]  /*0110*/  LDC R15, c[0x0][0x374] ;  /* 0x0000dd00ff0f7b82 */ /* 0x000e220000000800 */
[----:B-1----:R1:W-:Y:S04]  /*0120*/  STL.64 [R1], R8 ;  /* 0x0000000801007387 */ /* 0x0023e80000100a00 */
[----:B---3--:R1:W-:Y:S03]  /*0130*/  STL.64 [R1+0x8], R10 ;  /* 0x0000080a01007387 */ /* 0x0083e60000100a00 */
[----:B------:R-:W2:Y:S01]  /*0140*/  LDC R16, c[0x0][0x378] ;  /* 0x0000de00ff107b82 */ /* 0x000ea20000000800 */
[----:B----4-:R1:W-:Y:S07]  /*0150*/  STL.64 [R1+0x10], R12 ;  /* 0x0000100c01007387 */ /* 0x0103ee0000100a00 */
[----:B------:R1:W3:Y:S01]  /*0160*/  LDC.64 R2, c[0x4][R0] ;  /* 0x0100000000027b82 */ /* 0x0002e20000000a00 */
[----:B0-----:R1:W-:Y:S04]  /*0170*/  STL.64 [R1+0x18], R14 ;  /* 0x0000180e01007387 */ /* 0x0013e80000100a00 */
[----:B--2---:R1:W-:Y:S02]  /*0180*/  STL [R1+0x20], R16 ;  /* 0x0000201001007387 */ /* 0x0043e40000100800 */
[----:B------:R-:W-:-:S07]  /*0190*/  LEPC R20, `(.L_x_0) ;  /* 0x000000001014794e */ /* 0x000fce0000000000 */
[----:B-1-3--:R-:W-:Y:S05]  /*01a0*/  CALL.ABS.NOINC R2 ;  /* 0x0000000002007343 */ /* 0x00afea0003c00000 */
.L_x_0:
[----:B------:R-:W-:Y:S05]  /*01b0*/  EXIT ;  /* 0x000000000000794d */ /* 0x000fea0003800000 */
.L_x_1:
[----:B------:R-:W-:-:S00]  /*01c0*/  BRA `(.L_x_1) ;  /* 0xfffffffc00fc7947 */ /* 0x000fc0000383ffff */
[----:B------:R-:W-:-:S00]  /*01d0*/  NOP ;  /* 0x0000000000007918 */ /* 0x000fc00000000000 */
        /* <DEDUP_REMOVED lines=10> */
.L_x_2:


//--------------------- .nv.global.init           --------------------------
	.section	.nv.global.init,"aw",@progbits
.nv.global.init:
	.type		$str,@object
	.size		$str,(.L_0 - $str)
$str:
        /*0000*/ 	.byte	0x62, 0x6c, 0x6f, 0x63, 0x6b, 0x49, 0x64, 0x78, 0x2e, 0x78, 0x20, 0x3a, 0x20, 0x25, 0x64, 0x2c
        /* <DEDUP_REMOVED lines=8> */
        /*0090*/ 	.byte	0x2e, 0x7a, 0x20, 0x3a, 0x20, 0x25, 0x64, 0x0a, 0x00
.L_0:


//--------------------- .nv.shared.reserved.0     --------------------------
	.section	.nv.shared.reserved.0,"aw",@nobits
	.weak		__nv_reservedSMEM_offset_0_alias
	.size		__nv_reservedSMEM_offset_0_alias, 0, 64
	.other		__nv_reservedSMEM_offset_0_alias,@"STO_CUDA_RESERVED_SHARED STV_DEFAULT"
__nv_reservedSMEM_offset_0_alias:
	.zero		0
	.zero		64


//--------------------- .nv.constant0._Z13print_detailsv --------------------------
	.section	.nv.constant0._Z13print_detailsv,"a",@progbits
	.sectionflags	@""
	.align	4
.nv.constant0._Z13print_detailsv:
	.zero		896


//--------------------- SYMBOLS --------------------------

	.type		.nv.reservedSmem.offset0,@object
	.size		.nv.reservedSmem.offset0,0x4
	.type		vprintf,@function
